	.headerflags	@"EF_CUDA_TEXMODE_UNIFIED EF_CUDA_64BIT_ADDRESS EF_CUDA_ACCELERATORS EF_CUDA_SM90 EF_CUDA_VIRTUAL_SM(EF_CUDA_SM90)"
	.elftype	@"ET_EXEC"


//--------------------- .nv.info                  --------------------------
	.section	.nv.info,"",@"SHT_CUDA_INFO"
	.align	4


	//----- nvinfo : EIATTR_REGCOUNT
	.align		4
        /*0000*/ 	.byte	0x04, 0x2f
        /*0002*/ 	.short	(.L_3 - .L_2)
	.align		4
.L_2:
        /*0004*/ 	.word	index@(triton_poi_fused_add_cat_clone_mul_4)
        /*0008*/ 	.word	0x00000018


	//----- nvinfo : EIATTR_MIN_STACK_SIZE
	.align		4
.L_3:
        /*000c*/ 	.byte	0x04, 0x12
        /*000e*/ 	.short	(.L_5 - .L_4)
	.align		4
.L_4:
        /*0010*/ 	.word	index@(triton_poi_fused_add_cat_clone_mul_4)
        /*0014*/ 	.word	0x00000020


	//----- nvinfo : EIATTR_FRAME_SIZE
	.align		4
.L_5:
        /*0018*/ 	.byte	0x04, 0x11
        /*001a*/ 	.short	(.L_7 - .L_6)
	.align		4
.L_6:
        /*001c*/ 	.word	index@(triton_poi_fused_add_cat_clone_mul_4)
        /*0020*/ 	.word	0x00000020


	//----- nvinfo : EIATTR_MIN_STACK_SIZE
	.align		4
.L_7:
        /*0024*/ 	.byte	0x04, 0x12
        /*0026*/ 	.short	(.L_9 - .L_8)
	.align		4
.L_8:
        /*0028*/ 	.word	index@(triton_poi_fused_add_cat_clone_mul_4)
        /*002c*/ 	.word	0x00000020
.L_9:


//--------------------- .nv.info.triton_poi_fused_add_cat_clone_mul_4 --------------------------
	.section	.nv.info.triton_poi_fused_add_cat_clone_mul_4,"",@"SHT_CUDA_INFO"
	.sectionflags	@""
	.align	4


	//----- nvinfo : EIATTR_CUDA_API_VERSION
	.align		4
        /*0000*/ 	.byte	0x04, 0x37
        /*0002*/ 	.short	(.L_11 - .L_10)
.L_10:
        /*0004*/ 	.word	0x0000007c


	//----- nvinfo : EIATTR_KPARAM_INFO
	.align		4
.L_11:
        /*0008*/ 	.byte	0x04, 0x17
        /*000a*/ 	.short	(.L_13 - .L_12)
.L_12:
        /*000c*/ 	.word	0x00000000
        /*0010*/ 	.short	0x0005
        /*0012*/ 	.short	0x0020
        /*0014*/ 	.byte	0x00, 0xf4, 0x21, 0x00


	//----- nvinfo : EIATTR_KPARAM_INFO
	.align		4
.L_13:
        /*0018*/ 	.byte	0x04, 0x17
        /*001a*/ 	.short	(.L_15 - .L_14)
.L_14:
        /*001c*/ 	.word	0x00000000
        /*0020*/ 	.short	0x0004
        /*0022*/ 	.short	0x001c
        /*0024*/ 	.byte	0x00, 0xf0, 0x11, 0x00


	//----- nvinfo : EIATTR_KPARAM_INFO
	.align		4
.L_15:
        /*0028*/ 	.byte	0x04, 0x17
        /*002a*/ 	.short	(.L_17 - .L_16)
.L_16:
        /*002c*/ 	.word	0x00000000
        /*0030*/ 	.short	0x0003
        /*0032*/ 	.short	0x0018
        /*0034*/ 	.byte	0x00, 0xf0, 0x11, 0x00


	//----- nvinfo : EIATTR_KPARAM_INFO
	.align		4
.L_17:
        /*0038*/ 	.byte	0x04, 0x17
        /*003a*/ 	.short	(.L_19 - .L_18)
.L_18:
        /*003c*/ 	.word	0x00000000
        /*0040*/ 	.short	0x0002
        /*0042*/ 	.short	0x0010
        /*0044*/ 	.byte	0x00, 0xf4, 0x21, 0x00


	//----- nvinfo : EIATTR_KPARAM_INFO
	.align		4
.L_19:
        /*0048*/ 	.byte	0x04, 0x17
        /*004a*/ 	.short	(.L_21 - .L_20)
.L_20:
        /*004c*/ 	.word	0x00000000
        /*0050*/ 	.short	0x0001
        /*0052*/ 	.short	0x0008
        /*0054*/ 	.byte	0x00, 0xf4, 0x21, 0x00


	//----- nvinfo : EIATTR_KPARAM_INFO
	.align		4
.L_21:
        /*0058*/ 	.byte	0x04, 0x17
        /*005a*/ 	.short	(.L_23 - .L_22)
.L_22:
        /*005c*/ 	.word	0x00000000
        /*0060*/ 	.short	0x0000
        /*0062*/ 	.short	0x0000
        /*0064*/ 	.byte	0x00, 0xf4, 0x21, 0x00


	//----- nvinfo : EIATTR_SPARSE_MMA_MASK
	.align		4
.L_23:
        /*0068*/ 	.byte	0x03, 0x50
        /*006a*/ 	.short	0x0000


	//----- nvinfo : EIATTR_MAXREG_COUNT
	.align		4
        /*006c*/ 	.byte	0x03, 0x1b
        /*006e*/ 	.short	0x00ff


	//----- nvinfo : EIATTR_EXIT_INSTR_OFFSETS
	.align		4
        /*0070*/ 	.byte	0x04, 0x1c
        /*0072*/ 	.short	(.L_25 - .L_24)


	//   ....[0]....
.L_24:
        /*0074*/ 	.word	0x00000dc0


	//----- nvinfo : EIATTR_REQNTID
	.align		4
.L_25:
        /*0078*/ 	.byte	0x04, 0x10
        /*007a*/ 	.short	(.L_27 - .L_26)
.L_26:
        /*007c*/ 	.word	0x00000080
        /*0080*/ 	.word	0x00000001
        /*0084*/ 	.word	0x00000001


	//----- nvinfo : EIATTR_CRS_STACK_SIZE
	.align		4
.L_27:
        /*0088*/ 	.byte	0x04, 0x1e
        /*008a*/ 	.short	(.L_29 - .L_28)
.L_28:
        /*008c*/ 	.word	0x00000000


	//----- nvinfo : EIATTR_CBANK_PARAM_SIZE
	.align		4
.L_29:
        /*0090*/ 	.byte	0x03, 0x19
        /*0092*/ 	.short	0x0028


	//----- nvinfo : EIATTR_PARAM_CBANK
	.align		4
        /*0094*/ 	.byte	0x04, 0x0a
        /*0096*/ 	.short	(.L_31 - .L_30)
	.align		4
.L_30:
        /*0098*/ 	.word	index@(.nv.constant0.triton_poi_fused_add_cat_clone_mul_4)
        /*009c*/ 	.short	0x0210
        /*009e*/ 	.short	0x0028


	//----- nvinfo : EIATTR_SW_WAR
	.align		4
.L_31:
        /*00a0*/ 	.byte	0x04, 0x36
        /*00a2*/ 	.short	(.L_33 - .L_32)
.L_32:
        /*00a4*/ 	.word	0x00000008
.L_33:


//--------------------- .nv.callgraph             --------------------------
	.section	.nv.callgraph,"",@"SHT_CUDA_CALLGRAPH"
	.align	4
	.sectionentsize	8
	.align		4
        /*0000*/ 	.word	0x00000000
	.align		4
        /*0004*/ 	.word	0xffffffff
	.align		4
        /*0008*/ 	.word	0x00000000
	.align		4
        /*000c*/ 	.word	0xfffffffe
	.align		4
        /*0010*/ 	.word	0x00000000
	.align		4
        /*0014*/ 	.word	0xfffffffd
	.align		4
        /*0018*/ 	.word	0x00000000
	.align		4
        /*001c*/ 	.word	0xfffffffc


//--------------------- .nv.constant4             --------------------------
	.section	.nv.constant4,"a",@progbits
	.align	8
	.align		8
.nv.constant4:
        /*0000*/ 	.dword	_$_str
	.align		8
        /*0008*/ 	.dword	__cudart_i2opi_f


//--------------------- .text.triton_poi_fused_add_cat_clone_mul_4 --------------------------
	.section	.text.triton_poi_fused_add_cat_clone_mul_4,"ax",@progbits
	.align	128
        .global         triton_poi_fused_add_cat_clone_mul_4
        .type           triton_poi_fused_add_cat_clone_mul_4,@function
        .size           triton_poi_fused_add_cat_clone_mul_4,(.L_x_7 - triton_poi_fused_add_cat_clone_mul_4)
        .other          triton_poi_fused_add_cat_clone_mul_4,@"STO_CUDA_ENTRY STV_DEFAULT"
triton_poi_fused_add_cat_clone_mul_4:
.text.triton_poi_fused_add_cat_clone_mul_4:
[----:B------:R-:W0:Y:S01]  /*0000*/  LDC R1, c[0x0][0x28] ;  /* 0x00000a00ff017b82 */ /* 0x000e220000000800 */
[----:B------:R-:W1:Y:S07]  /*0010*/  S2R R0, SR_TID.X ;  /* 0x0000000000007919 */ /* 0x000e6e0000002100 */
[----:B------:R-:W2:Y:S01]  /*0020*/  LDC.64 R12, c[0x0][0x218] ;  /* 0x00008600ff0c7b82 */ /* 0x000ea20000000a00 */
[----:B------:R-:W-:Y:S01]  /*0030*/  ULDC UR6, c[0x0][0x228] ;  /* 0x00008a0000067ab9 */ /* 0x000fe20000000800 */
[----:B------:R-:W-:Y:S01]  /*0040*/  ULDC.64 UR4, c[0x0][0x208] ;  /* 0x0000820000047ab9 */ /* 0x000fe20000000a00 */
[----:B------:R-:W3:Y:S01]  /*0050*/  S2R R3, SR_CTAID.X ;  /* 0x0000000000037919 */ /* 0x000ee20000002500 */
[----:B0-----:R-:W-:-:S04]  /*0060*/  VIADD R1, R1, 0xffffffe0 ;  /* 0xffffffe001017836 */ /* 0x001fc80000000000 */
[----:B------:R-:W0:Y:S01]  /*0070*/  LDC.64 R6, c[0x0][0x210] ;  /* 0x00008400ff067b82 */ /* 0x000e220000000a00 */
[----:B-1----:R-:W-:Y:S02]  /*0080*/  LOP3.LUT R0, R0, 0x7f, RZ, 0xc0, !PT ;  /* 0x0000007f00007812 */ /* 0x002fe400078ec0ff */
[----:B---3--:R-:W-:-:S03]  /*0090*/  SHF.R.S32.HI R2, RZ, 0x18, R3 ;  /* 0x00000018ff027819 */ /* 0x008fc60000011403 */
[----:B------:R-:W-:Y:S01]  /*00a0*/  IMAD R3, R3, 0x80, R0 ;  /* 0x0000008003037824 */ /* 0x000fe200078e0200 */
[----:B------:R-:W-:-:S04]  /*00b0*/  SGXT R0, R2, 0x1 ;  /* 0x000000010200781a */ /* 0x000fc80000000200 */
[CC--:B------:R-:W-:Y:S02]  /*00c0*/  LEA.HI R17, R0.reuse, R3.reuse, RZ, 0x7 ;  /* 0x0000000300117211 */ /* 0x0c0fe400078f38ff */
[----:B------:R-:W-:Y:S02]  /*00d0*/  LEA.HI R9, R0, R3, RZ, 0xc ;  /* 0x0000000300097211 */ /* 0x000fe400078f60ff */
[----:B------:R-:W-:Y:S02]  /*00e0*/  LOP3.LUT R8, R17, 0xffffff80, RZ, 0xc0, !PT ;  /* 0xffffff8011087812 */ /* 0x000fe400078ec0ff */
[----:B------:R-:W-:-:S03]  /*00f0*/  SHF.R.S32.HI R9, RZ, 0xc, R9 ;  /* 0x0000000cff097819 */ /* 0x000fc60000011409 */
[----:B------:R-:W-:-:S05]  /*0100*/  IMAD.IADD R8, R3, 0x1, -R8 ;  /* 0x0000000103087824 */ /* 0x000fca00078e0a08 */
[----:B------:R-:W-:-:S04]  /*0110*/  PRMT R2, R8, 0x8880, RZ ;  /* 0x0000888008027816 */ /* 0x000fc800000000ff */
[----:B------:R-:W-:-:S04]  /*0120*/  PRMT R2, R2, 0x7710, RZ ;  /* 0x0000771002027816 */ /* 0x000fc800000000ff */
[----:B------:R-:W-:-:S04]  /*0130*/  SHF.R.U32.HI R2, RZ, 0x9, R2 ;  /* 0x00000009ff027819 */ /* 0x000fc80000011602 */
[----:B------:R-:W-:-:S05]  /*0140*/  LOP3.LUT R5, R2, 0x3f, RZ, 0xc0, !PT ;  /* 0x0000003f02057812 */ /* 0x000fca00078ec0ff */
[----:B------:R-:W-:-:S05]  /*0150*/  IMAD.IADD R5, R8, 0x1, R5 ;  /* 0x0000000108057824 */ /* 0x000fca00078e0205 */
[----:B------:R-:W-:-:S05]  /*0160*/  LOP3.LUT R5, R5, 0xc0, RZ, 0xc0, !PT ;  /* 0x000000c005057812 */ /* 0x000fca00078ec0ff */
[----:B------:R-:W-:-:S05]  /*0170*/  IMAD.MOV R5, RZ, RZ, -R5 ;  /* 0x000000ffff057224 */ /* 0x000fca00078e0a05 */
[----:B------:R-:W-:-:S05]  /*0180*/  PRMT R5, R5, 0x7710, RZ ;  /* 0x0000771005057816 */ /* 0x000fca00000000ff */
[----:B------:R-:W-:-:S05]  /*0190*/  IMAD.IADD R2, R8, 0x1, R5 ;  /* 0x0000000108027824 */ /* 0x000fca00078e0205 */
[----:B------:R-:W-:-:S04]  /*01a0*/  LOP3.LUT R2, R2, 0xffff, RZ, 0xc0, !PT ;  /* 0x0000ffff02027812 */ /* 0x000fc800078ec0ff */
[----:B------:R-:W-:-:S05]  /*01b0*/  PRMT R0, R2, 0x8880, RZ ;  /* 0x0000888002007816 */ /* 0x000fca00000000ff */
[----:B------:R-:W-:-:S04]  /*01c0*/  IMAD R5, R0, UR6, R9 ;  /* 0x0000000600057c24 */ /* 0x000fc8000f8e0209 */
[----:B--2---:R-:W-:-:S05]  /*01d0*/  IMAD.WIDE R12, R5, 0x4, R12 ;  /* 0x00000004050c7825 */ /* 0x004fca00078e020c */
[----:B------:R-:W2:Y:S01]  /*01e0*/  LDG.E.EL R10, desc[UR4][R12.64] ;  /* 0x000000040c0a7981 */ /* 0x000ea2000c2e1900 */
[----:B0-----:R-:W-:-:S05]  /*01f0*/  IMAD.WIDE R2, R3, 0x2, R6 ;  /* 0x0000000203027825 */ /* 0x001fca00078e0206 */
[----:B------:R0:W5:Y:S01]  /*0200*/  LDG.E.U16 R11, desc[UR4][R2.64] ;  /* 0x00000004020b7981 */ /* 0x000162000c1e1500 */
[----:B------:R-:W-:Y:S01]  /*0210*/  BSSY B0, `(.L_x_0) ;  /* 0x0000043000007945 */ /* 0x000fe20003800000 */
[C---:B--2---:R-:W-:Y:S01]  /*0220*/  FMUL R4, R10.reuse, 0.63661974668502807617 ;  /* 0x3f22f9830a047820 */ /* 0x044fe20000400000 */
[----:B------:R-:W-:-:S05]  /*0230*/  FADD.FTZ R14, |R10|, -RZ ;  /* 0x800000ff0a0e7221 */ /* 0x000fca0000010200 */
[----:B------:R-:W1:Y:S01]  /*0240*/  F2I.FTZ.NTZ R4, R4 ;  /* 0x0000000400047305 */ /* 0x000e620000213100 */
[C---:B------:R-:W-:Y:S02]  /*0250*/  FSETP.GE.AND P1, PT, R14.reuse, 105615, PT ;  /* 0x47ce47800e00780b */ /* 0x040fe40003f26000 */
[----:B------:R-:W-:Y:S02]  /*0260*/  FSETP.NEU.AND P2, PT, R14, +INF , PT ;  /* 0x7f8000000e00780b */ /* 0x000fe40003f4d000 */
[----:B-1----:R-:W-:Y:S02]  /*0270*/  I2FP.F32.S32 R5, R4 ;  /* 0x0000000400057245 */ /* 0x002fe40000201400 */
[----:B------:R-:W-:-:S03]  /*0280*/  MOV R15, R4 ;  /* 0x00000004000f7202 */ /* 0x000fc60000000f00 */
[----:B------:R-:W-:-:S04]  /*0290*/  FFMA.FTZ R0, R5, -1.5707962512969970703, R10 ;  /* 0xbfc90fda05007823 */ /* 0x000fc8000001000a */
[----:B------:R-:W-:-:S04]  /*02a0*/  FFMA.FTZ R0, R5, -7.5497894158615963534e-08, R0 ;  /* 0xb3a2216805007823 */ /* 0x000fc80000010000 */
[----:B------:R-:W-:-:S04]  /*02b0*/  FFMA.FTZ R14, R5, -5.3903029534742383927e-15, R0 ;  /* 0xa7c234c5050e7823 */ /* 0x000fc80000010000 */
[----:B------:R-:W-:Y:S01]  /*02c0*/  IMAD.MOV.U32 R0, RZ, RZ, R14 ;  /* 0x000000ffff007224 */ /* 0x000fe200078e000e */
[----:B0-----:R-:W-:Y:S06]  /*02d0*/  @!P1 BRA `(.L_x_1) ;  /* 0x0000000000d89947 */ /* 0x001fec0003800000 */
[----:B------:R-:W-:Y:S01]  /*02e0*/  @!P2 FMUL.FTZ R0, RZ, R10 ;  /* 0x0000000aff00a220 */ /* 0x000fe20000410000 */
[----:B------:R-:W-:Y:S01]  /*02f0*/  @!P2 IMAD.MOV.U32 R4, RZ, RZ, RZ ;  /* 0x000000ffff04a224 */ /* 0x000fe200078e00ff */
[----:B------:R-:W-:Y:S06]  /*0300*/  @!P2 BRA `(.L_x_1) ;  /* 0x0000000000cca947 */ /* 0x000fec0003800000 */
[----:B------:R-:W-:Y:S01]  /*0310*/  SHF.R.U32.HI R5, RZ, 0x17, R10 ;  /* 0x00000017ff057819 */ /* 0x000fe2000001160a */
[----:B------:R-:W-:Y:S01]  /*0320*/  IMAD.SHL.U32 R4, R10, 0x100, RZ ;  /* 0x000001000a047824 */ /* 0x000fe200078e00ff */
[----:B------:R-:W-:Y:S01]  /*0330*/  ULDC.64 UR8, c[0x4][0x8] ;  /* 0x0100020000087ab9 */ /* 0x000fe20000000a00 */
[----:B------:R-:W-:Y:S01]  /*0340*/  IMAD.MOV.U32 R2, RZ, RZ, RZ ;  /* 0x000000ffff027224 */ /* 0x000fe200078e00ff */
[----:B------:R-:W-:Y:S01]  /*0350*/  LOP3.LUT R0, R5, 0xe0, RZ, 0xc0, !PT ;  /* 0x000000e005007812 */ /* 0x000fe200078ec0ff */
[----:B------:R-:W-:Y:S01]  /*0360*/  IMAD.MOV.U32 R16, RZ, RZ, RZ ;  /* 0x000000ffff107224 */ /* 0x000fe200078e00ff */
[----:B------:R-:W-:Y:S01]  /*0370*/  LOP3.LUT R21, R4, 0x80000000, RZ, 0xfc, !PT ;  /* 0x8000000004157812 */ /* 0x000fe200078efcff */
[----:B------:R-:W-:Y:S01]  /*0380*/  IMAD.MOV.U32 R20, RZ, RZ, RZ ;  /* 0x000000ffff147224 */ /* 0x000fe200078e00ff */
[----:B------:R-:W-:Y:S01]  /*0390*/  IADD3 R0, R0, -0x80, RZ ;  /* 0xffffff8000007810 */ /* 0x000fe20007ffe0ff */
[----:B------:R-:W-:-:S03]  /*03a0*/  IMAD.MOV.U32 R3, RZ, RZ, R1 ;  /* 0x000000ffff037224 */ /* 0x000fc600078e0001 */
[----:B------:R-:W-:-:S07]  /*03b0*/  SHF.R.U32.HI R0, RZ, 0x5, R0 ;  /* 0x00000005ff007819 */ /* 0x000fce0000011600 */
.L_x_2:
[----:B------:R-:W-:-:S04]  /*03c0*/  IADD3 R12, P0, R16, UR8, RZ ;  /* 0x00000008100c7c10 */ /* 0x000fc8000ff1e0ff */
[----:B------:R-:W-:-:S05]  /*03d0*/  IADD3.X R13, R20, UR9, RZ, P0, !PT ;  /* 0x00000009140d7c10 */ /* 0x000fca00087fe4ff */
[----:B------:R0:W2:Y:S01]  /*03e0*/  LDG.E.CONSTANT R18, desc[UR4][R12.64] ;  /* 0x000000040c127981 */ /* 0x0000a2000c1e9900 */
[----:B------:R-:W-:-:S04]  /*03f0*/  IADD3 R16, P3, R16, 0x4, RZ ;  /* 0x0000000410107810 */ /* 0x000fc80007f7e0ff */
[----:B------:R-:W-:Y:S01]  /*0400*/  ISETP.NE.U32.AND P0, PT, R16, 0x18, PT ;  /* 0x000000181000780c */ /* 0x000fe20003f05070 */
[----:B------:R-:W-:Y:S02]  /*0410*/  IMAD.X R20, RZ, RZ, R20, P3 ;  /* 0x000000ffff147224 */ /* 0x000fe400018e0614 */
[----:B0-----:R-:W-:-:S03]  /*0420*/  IMAD.MOV.U32 R12, RZ, RZ, R2 ;  /* 0x000000ffff0c7224 */ /* 0x001fc600078e0002 */
[----:B------:R-:W-:Y:S01]  /*0430*/  ISETP.NE.AND.EX P0, PT, R20, RZ, PT, P0 ;  /* 0x000000ff1400720c */ /* 0x000fe20003f05300 */
[----:B------:R-:W-:Y:S02]  /*0440*/  IMAD.MOV.U32 R13, RZ, RZ, RZ ;  /* 0x000000ffff0d7224 */ /* 0x000fe400078e00ff */
[----:B--2---:R-:W-:-:S05]  /*0450*/  IMAD.WIDE.U32 R18, R21, R18, R12 ;  /* 0x0000001215127225 */ /* 0x004fca00078e000c */
[----:B------:R0:W-:Y:S01]  /*0460*/  STL [R3], R18 ;  /* 0x0000001203007387 */ /* 0x0001e20000100800 */
[----:B------:R-:W-:Y:S01]  /*0470*/  MOV R2, R19 ;  /* 0x0000001300027202 */ /* 0x000fe20000000f00 */
[----:B0-----:R-:W-:-:S03]  /*0480*/  VIADD R3, R3, 0x4 ;  /* 0x0000000403037836 */ /* 0x001fc60000000000 */
[----:B------:R-:W-:Y:S05]  /*0490*/  @P0 BRA `(.L_x_2) ;  /* 0xfffffffc00c80947 */ /* 0x000fea000383ffff */
[----:B------:R-:W-:Y:S01]  /*04a0*/  LOP3.LUT P0, RZ, R10, 0xf800000, RZ, 0xc0, !PT ;  /* 0x0f8000000aff7812 */ /* 0x000fe2000780c0ff */
[----:B------:R-:W-:Y:S01]  /*04b0*/  IMAD R16, R0, -0x4, R1 ;  /* 0xfffffffc00107824 */ /* 0x000fe200078e0201 */
[----:B------:R0:W-:Y:S04]  /*04c0*/  STL [R1+0x18], R2 ;  /* 0x0000180201007387 */ /* 0x0001e80000100800 */
[----:B------:R-:W2:Y:S04]  /*04d0*/  LDL R3, [R16+0x14] ;  /* 0x0000140010037983 */ /* 0x000ea80000100800 */
[----:B------:R-:W2:Y:S04]  /*04e0*/  LDL R0, [R16+0x18] ;  /* 0x0000180010007983 */ /* 0x000ea80000100800 */
[----:B------:R-:W3:Y:S01]  /*04f0*/  @P0 LDL R4, [R16+0x10] ;  /* 0x0000100010040983 */ /* 0x000ee20000100800 */
[----:B------:R-:W-:Y:S01]  /*0500*/  UMOV UR8, 0x54442d19 ;  /* 0x54442d1900087882 */ /* 0x000fe20000000000 */
[----:B------:R-:W-:Y:S01]  /*0510*/  UMOV UR9, 0x3bf921fb ;  /* 0x3bf921fb00097882 */ /* 0x000fe20000000000 */
[----:B--2---:R-:W-:-:S02]  /*0520*/  SHF.L.W.U32.HI R0, R3, R5, R0 ;  /* 0x0000000503007219 */ /* 0x004fc40000010e00 */
[----:B---3--:R-:W-:Y:S02]  /*0530*/  @P0 SHF.L.W.U32.HI R3, R4, R5, R3 ;  /* 0x0000000504030219 */ /* 0x008fe40000010e03 */
[----:B------:R-:W-:Y:S02]  /*0540*/  ISETP.GE.AND P0, PT, R10, RZ, PT ;  /* 0x000000ff0a00720c */ /* 0x000fe40003f06270 */
[C---:B------:R-:W-:Y:S01]  /*0550*/  SHF.L.W.U32.HI R4, R3.reuse, 0x2, R0 ;  /* 0x0000000203047819 */ /* 0x040fe20000010e00 */
[----:B------:R-:W-:-:S03]  /*0560*/  IMAD.SHL.U32 R3, R3, 0x4, RZ ;  /* 0x0000000403037824 */ /* 0x000fc600078e00ff */
[----:B------:R-:W-:-:S04]  /*0570*/  SHF.R.S32.HI R5, RZ, 0x1f, R4 ;  /* 0x0000001fff057819 */ /* 0x000fc80000011404 */
[C---:B------:R-:W-:Y:S02]  /*0580*/  LOP3.LUT R12, R5.reuse, R3, RZ, 0x3c, !PT ;  /* 0x00000003050c7212 */ /* 0x040fe400078e3cff */
[----:B------:R-:W-:Y:S02]  /*0590*/  LOP3.LUT R13, R5, R4, RZ, 0x3c, !PT ;  /* 0x00000004050d7212 */ /* 0x000fe400078e3cff */
[----:B------:R-:W-:Y:S02]  /*05a0*/  SHF.R.U32.HI R5, RZ, 0x1e, R0 ;  /* 0x0000001eff057819 */ /* 0x000fe40000011600 */
[C---:B------:R-:W-:Y:S02]  /*05b0*/  LOP3.LUT R0, R4.reuse, R10, RZ, 0x3c, !PT ;  /* 0x0000000a04007212 */ /* 0x040fe400078e3cff */
[----:B------:R-:W0:Y:S01]  /*05c0*/  I2F.F64.S64 R12, R12 ;  /* 0x0000000c000c7312 */ /* 0x000e220000301c00 */
[----:B------:R-:W-:Y:S02]  /*05d0*/  LEA.HI R4, R4, R5, RZ, 0x1 ;  /* 0x0000000504047211 */ /* 0x000fe400078f08ff */
[----:B------:R-:W-:-:S03]  /*05e0*/  ISETP.GE.AND P3, PT, R0, RZ, PT ;  /* 0x000000ff0000720c */ /* 0x000fc60003f66270 */
[----:B------:R-:W-:-:S04]  /*05f0*/  IMAD.MOV R0, RZ, RZ, -R4 ;  /* 0x000000ffff007224 */ /* 0x000fc800078e0a04 */
[----:B------:R-:W-:Y:S01]  /*0600*/  @!P0 IMAD.MOV.U32 R4, RZ, RZ, R0 ;  /* 0x000000ffff048224 */ /* 0x000fe200078e0000 */
[----:B0-----:R-:W-:-:S10]  /*0610*/  DMUL R2, R12, UR8 ;  /* 0x000000080c027c28 */ /* 0x001fd40008000000 */
[----:B------:R-:W0:Y:S02]  /*0620*/  F2F.F32.F64 R2, R2 ;  /* 0x0000000200027310 */ /* 0x000e240000301000 */
[----:B0-----:R-:W-:-:S07]  /*0630*/  FSEL R0, -R2, R2, !P3 ;  /* 0x0000000202007208 */ /* 0x001fce0005800100 */
.L_x_1:
[----:B------:R-:W-:Y:S05]  /*0640*/  BSYNC B0 ;  /* 0x0000000000007941 */ /* 0x000fea0003800000 */
.L_x_0:
[----:B------:R-:W-:Y:S02]  /*0650*/  SHF.R.S32.HI R17, RZ, 0x7, R17 ;  /* 0x00000007ff117819 */ /* 0x000fe40000011411 */
[C---:B------:R-:W-:Y:S02]  /*0660*/  ISETP.GT.AND P0, PT, R8.reuse, 0x3f, PT ;  /* 0x0000003f0800780c */ /* 0x040fe40003f04270 */
[----:B------:R-:W-:Y:S01]  /*0670*/  ISETP.GE.AND P3, PT, R8, 0x40, PT ;  /* 0x000000400800780c */ /* 0x000fe20003f66270 */
[----:B------:R-:W-:Y:S01]  /*0680*/  IMAD R2, R17, 0x80, R8 ;  /* 0x0000008011027824 */ /* 0x000fe200078e0208 */
[----:B------:R-:W-:-:S03]  /*0690*/  PRMT R16, RZ, 0x7610, R16 ;  /* 0x00007610ff107816 */ /* 0x000fc60000000010 */
[----:B------:R-:W-:Y:S01]  /*06a0*/  VIADD R13, R2, 0xffffffc0 ;  /* 0xffffffc0020d7836 */ /* 0x000fe20000000000 */
[----:B------:R-:W-:-:S03]  /*06b0*/  IADD3 R3, R2, 0x40, RZ ;  /* 0x0000004002037810 */ /* 0x000fc60007ffe0ff */
[----:B------:R-:W-:-:S04]  /*06c0*/  IMAD.WIDE R12, R13, 0x2, R6 ;  /* 0x000000020d0c7825 */ /* 0x000fc800078e0206 */
[----:B------:R-:W-:Y:S01]  /*06d0*/  IMAD.WIDE R2, R3, 0x2, R6 ;  /* 0x0000000203027825 */ /* 0x000fe200078e0206 */
[----:B------:R-:W-:Y:S02]  /*06e0*/  PRMT R7, RZ, 0x7610, R7 ;  /* 0x00007610ff077816 */ /* 0x000fe40000000007 */
[----:B------:R-:W-:Y:S01]  /*06f0*/  LOP3.LUT R5, R4, 0x1, RZ, 0xc0, !PT ;  /* 0x0000000104057812 */ /* 0x000fe200078ec0ff */
[----:B------:R-:W-:Y:S01]  /*0700*/  FMUL.FTZ R19, R0, R0 ;  /* 0x0000000000137220 */ /* 0x000fe20000410000 */
[----:B------:R-:W-:Y:S01]  /*0710*/  IMAD.MOV.U32 R6, RZ, RZ, 0x3c0885e4 ;  /* 0x3c0885e4ff067424 */ /* 0x000fe200078e00ff */
[----:B------:R0:W5:Y:S04]  /*0720*/  @!P3 LDG.E.EL.U16 R16, desc[UR4][R2.64] ;  /* 0x000000040210b981 */ /* 0x000168000c2e1500 */
[----:B------:R1:W5:Y:S01]  /*0730*/  @P0 LDG.E.EL.U16 R7, desc[UR4][R12.64] ;  /* 0x000000040c070981 */ /* 0x000362000c2e1500 */
[----:B------:R-:W-:Y:S01]  /*0740*/  ISETP.NE.U32.AND P0, PT, R5, 0x1, PT ;  /* 0x000000010500780c */ /* 0x000fe20003f05070 */
[----:B------:R-:W-:Y:S01]  /*0750*/  IMAD.MOV.U32 R5, RZ, RZ, -0x46b2bead ;  /* 0xb94d4153ff057424 */ /* 0x000fe200078e00ff */
[----:B------:R-:W-:Y:S01]  /*0760*/  BSSY B0, `(.L_x_3) ;  /* 0x0000045000007945 */ /* 0x000fe20003800000 */
[----:B------:R-:W-:Y:S01]  /*0770*/  VIADD R4, R4, 0x1 ;  /* 0x0000000104047836 */ /* 0x000fe20000000000 */
[----:B------:R-:W-:Y:S01]  /*0780*/  FSEL R0, R0, 1, !P0 ;  /* 0x3f80000000007808 */ /* 0x000fe20004000000 */
[----:B0-----:R-:W-:-:S03]  /*0790*/  IMAD.MOV.U32 R2, RZ, RZ, -0x41d55558 ;  /* 0xbe2aaaa8ff027424 */ /* 0x001fc600078e00ff */
[----:B------:R-:W-:-:S05]  /*07a0*/  LOP3.LUT P4, RZ, R4, 0x2, RZ, 0xc0, !PT ;  /* 0x0000000204ff7812 */ /* 0x000fca000788c0ff */
[----:B------:R-:W-:Y:S01]  /*07b0*/  @P0 IMAD.MOV.U32 R18, RZ, RZ, 0x37cbac00 ;  /* 0x37cbac00ff120424 */ /* 0x000fe200078e00ff */
[----:B------:R-:W-:Y:S01]  /*07c0*/  @P0 MOV R6, 0x3d2aaabb ;  /* 0x3d2aaabb00060802 */ /* 0x000fe20000000f00 */
[----:B------:R-:W-:Y:S02]  /*07d0*/  @P0 IMAD.MOV.U32 R2, RZ, RZ, -0x41000001 ;  /* 0xbeffffffff020424 */ /* 0x000fe400078e00ff */
[----:B------:R-:W-:-:S04]  /*07e0*/  @P0 FFMA.FTZ R5, R19, R18, -0.0013887860113754868507 ;  /* 0xbab607ed13050423 */ /* 0x000fc80000010012 */
[----:B------:R-:W-:-:S04]  /*07f0*/  FFMA.FTZ R5, R19, R5, R6 ;  /* 0x0000000513057223 */ /* 0x000fc80000010006 */
[C---:B------:R-:W-:Y:S01]  /*0800*/  FFMA.FTZ R5, R19.reuse, R5, R2 ;  /* 0x0000000513057223 */ /* 0x040fe20000010002 */
[----:B------:R-:W-:-:S04]  /*0810*/  FFMA.FTZ R19, R19, R0, RZ ;  /* 0x0000000013137223 */ /* 0x000fc800000100ff */
[----:B------:R-:W-:-:S04]  /*0820*/  FFMA.FTZ R0, R19, R5, R0 ;  /* 0x0000000513007223 */ /* 0x000fc80000010000 */
[----:B------:R-:W-:Y:S01]  /*0830*/  @P4 FFMA.FTZ R0, R0, -1, RZ ;  /* 0xbf80000000004823 */ /* 0x000fe200000100ff */
[----:B-1----:R-:W-:Y:S06]  /*0840*/  @!P1 BRA `(.L_x_4) ;  /* 0x0000000000d89947 */ /* 0x002fec0003800000 */
[----:B------:R-:W-:Y:S01]  /*0850*/  @!P2 FMUL.FTZ R14, RZ, R10 ;  /* 0x0000000aff0ea220 */ /* 0x000fe20000410000 */
[----:B------:R-:W-:Y:S01]  /*0860*/  @!P2 IMAD.MOV.U32 R15, RZ, RZ, RZ ;  /* 0x000000ffff0fa224 */ /* 0x000fe200078e00ff */
[----:B------:R-:W-:Y:S06]  /*0870*/  @!P2 BRA `(.L_x_4) ;  /* 0x0000000000cca947 */ /* 0x000fec0003800000 */
[----:B------:R-:W-:Y:S01]  /*0880*/  SHF.R.U32.HI R6, RZ, 0x17, R10 ;  /* 0x00000017ff067819 */ /* 0x000fe2000001160a */
[----:B------:R-:W-:Y:S01]  /*0890*/  IMAD.SHL.U32 R12, R10, 0x100, RZ ;  /* 0x000001000a0c7824 */ /* 0x000fe200078e00ff */
[----:B------:R-:W-:Y:S01]  /*08a0*/  HFMA2.MMA R5, -RZ, RZ, 0, 0 ;  /* 0x00000000ff057435 */ /* 0x000fe200000001ff */
[----:B------:R-:W-:Y:S01]  /*08b0*/  IMAD.MOV.U32 R2, RZ, RZ, RZ ;  /* 0x000000ffff027224 */ /* 0x000fe200078e00ff */
[----:B------:R-:W-:Y:S01]  /*08c0*/  LOP3.LUT R3, R6, 0xe0, RZ, 0xc0, !PT ;  /* 0x000000e006037812 */ /* 0x000fe200078ec0ff */
[----:B------:R-:W-:Y:S01]  /*08d0*/  IMAD.MOV.U32 R18, RZ, RZ, RZ ;  /* 0x000000ffff127224 */ /* 0x000fe200078e00ff */
[----:B------:R-:W-:Y:S01]  /*08e0*/  LOP3.LUT R19, R12, 0x80000000, RZ, 0xfc, !PT ;  /* 0x800000000c137812 */ /* 0x000fe200078efcff */
[----:B------:R-:W-:Y:S02]  /*08f0*/  ULDC.64 UR8, c[0x4][0x8] ;  /* 0x0100020000087ab9 */ /* 0x000fe40000000a00 */
[----:B------:R-:W-:Y:S02]  /*0900*/  VIADD R4, R3, 0xffffff80 ;  /* 0xffffff8003047836 */ /* 0x000fe40000000000 */
[----:B------:R-:W-:-:S03]  /*0910*/  IMAD.MOV.U32 R3, RZ, RZ, R1 ;  /* 0x000000ffff037224 */ /* 0x000fc600078e0001 */
[----:B------:R-:W-:-:S07]  /*0920*/  SHF.R.U32.HI R4, RZ, 0x5, R4 ;  /* 0x00000005ff047819 */ /* 0x000fce0000011604 */
.L_x_5:
[----:B------:R-:W-:-:S04]  /*0930*/  IADD3 R12, P0, R5, UR8, RZ ;  /* 0x00000008050c7c10 */ /* 0x000fc8000ff1e0ff */
[----:B------:R-:W-:-:S05]  /*0940*/  IADD3.X R13, R18, UR9, RZ, P0, !PT ;  /* 0x00000009120d7c10 */ /* 0x000fca00087fe4ff */
[----:B------:R0:W2:Y:S01]  /*0950*/  LDG.E.CONSTANT R15, desc[UR4][R12.64] ;  /* 0x000000040c0f7981 */ /* 0x0000a2000c1e9900 */
[----:B------:R-:W-:-:S04]  /*0960*/  IADD3 R5, P1, R5, 0x4, RZ ;  /* 0x0000000405057810 */ /* 0x000fc80007f3e0ff */
[----:B------:R-:W-:Y:S02]  /*0970*/  ISETP.NE.U32.AND P0, PT, R5, 0x18, PT ;  /* 0x000000180500780c */ /* 0x000fe40003f05070 */
[----:B------:R-:W-:Y:S01]  /*0980*/  IADD3.X R18, RZ, R18, RZ, P1, !PT ;  /* 0x00000012ff127210 */ /* 0x000fe20000ffe4ff */
[----:B0-----:R-:W-:-:S03]  /*0990*/  IMAD.MOV.U32 R12, RZ, RZ, R2 ;  /* 0x000000ffff0c7224 */ /* 0x001fc600078e0002 */
[----:B------:R-:W-:Y:S01]  /*09a0*/  ISETP.NE.AND.EX P0, PT, R18, RZ, PT, P0 ;  /* 0x000000ff1200720c */ /* 0x000fe20003f05300 */
[----:B------:R-:W-:Y:S02]  /*09b0*/  IMAD.MOV.U32 R13, RZ, RZ, RZ ;  /* 0x000000ffff0d7224 */ /* 0x000fe400078e00ff */
[----:B--2---:R-:W-:-:S04]  /*09c0*/  IMAD.WIDE.U32 R14, R19, R15, R12 ;  /* 0x0000000f130e7225 */ /* 0x004fc800078e000c */
[----:B------:R-:W-:Y:S01]  /*09d0*/  IMAD.MOV.U32 R2, RZ, RZ, R15 ;  /* 0x000000ffff027224 */ /* 0x000fe200078e000f */
[----:B------:R0:W-:Y:S02]  /*09e0*/  STL [R3], R14 ;  /* 0x0000000e03007387 */ /* 0x0001e40000100800 */
        /* <DEDUP_REMOVED lines=10> */
[----:B------:R-:W-:-:S02]  /*0a90*/  ISETP.GE.AND P1, PT, R10, RZ, PT ;  /* 0x000000ff0a00720c */ /* 0x000fc40003f26270 */
[-C--:B--2---:R-:W-:Y:S02]  /*0aa0*/  SHF.L.W.U32.HI R3, R4, R6.reuse, R3 ;  /* 0x0000000604037219 */ /* 0x084fe40000010e03 */
[----:B---3--:R-:W-:Y:S02]  /*0ab0*/  @P0 SHF.L.W.U32.HI R4, R5, R6, R4 ;  /* 0x0000000605040219 */ /* 0x008fe40000010e04 */
[--C-:B0-----:R-:W-:Y:S02]  /*0ac0*/  SHF.R.U32.HI R2, RZ, 0x1e, R3.reuse ;  /* 0x0000001eff027819 */ /* 0x101fe40000011603 */
[C---:B------:R-:W-:Y:S01]  /*0ad0*/  SHF.L.W.U32.HI R5, R4.reuse, 0x2, R3 ;  /* 0x0000000204057819 */ /* 0x040fe20000010e03 */
[----:B------:R-:W-:-:S03]  /*0ae0*/  IMAD.SHL.U32 R4, R4, 0x4, RZ ;  /* 0x0000000404047824 */ /* 0x000fc600078e00ff */
[----:B------:R-:W-:Y:S02]  /*0af0*/  SHF.R.S32.HI R6, RZ, 0x1f, R5 ;  /* 0x0000001fff067819 */ /* 0x000fe40000011405 */
[C---:B------:R-:W-:Y:S02]  /*0b00*/  LEA.HI R15, R5.reuse, R2, RZ, 0x1 ;  /* 0x00000002050f7211 */ /* 0x040fe400078f08ff */
[C---:B------:R-:W-:Y:S02]  /*0b10*/  LOP3.LUT R12, R6.reuse, R4, RZ, 0x3c, !PT ;  /* 0x00000004060c7212 */ /* 0x040fe400078e3cff */
[----:B------:R-:W-:Y:S01]  /*0b20*/  LOP3.LUT R13, R6, R5, RZ, 0x3c, !PT ;  /* 0x00000005060d7212 */ /* 0x000fe200078e3cff */
[----:B------:R-:W-:Y:S01]  /*0b30*/  IMAD.MOV R2, RZ, RZ, -R15 ;  /* 0x000000ffff027224 */ /* 0x000fe200078e0a0f */
[----:B------:R-:W-:-:S04]  /*0b40*/  LOP3.LUT R10, R5, R10, RZ, 0x3c, !PT ;  /* 0x0000000a050a7212 */ /* 0x000fc800078e3cff */
[----:B------:R-:W0:Y:S01]  /*0b50*/  I2F.F64.S64 R12, R12 ;  /* 0x0000000c000c7312 */ /* 0x000e220000301c00 */
[----:B------:R-:W-:Y:S02]  /*0b60*/  ISETP.GE.AND P0, PT, R10, RZ, PT ;  /* 0x000000ff0a00720c */ /* 0x000fe40003f06270 */
[----:B------:R-:W-:Y:S01]  /*0b70*/  @!P1 MOV R15, R2 ;  /* 0x00000002000f9202 */ /* 0x000fe20000000f00 */
[----:B0-----:R-:W-:-:S10]  /*0b80*/  DMUL R18, R12, UR8 ;  /* 0x000000080c127c28 */ /* 0x001fd40008000000 */
[----:B------:R-:W0:Y:S02]  /*0b90*/  F2F.F32.F64 R18, R18 ;  /* 0x0000001200127310 */ /* 0x000e240000301000 */
[----:B0-----:R-:W-:-:S07]  /*0ba0*/  FSEL R14, -R18, R18, !P0 ;  /* 0x00000012120e7208 */ /* 0x001fce0004000100 */
.L_x_4:
[----:B------:R-:W-:Y:S05]  /*0bb0*/  BSYNC B0 ;  /* 0x0000000000007941 */ /* 0x000fea0003800000 */
.L_x_3:
[C---:B------:R-:W-:Y:S01]  /*0bc0*/  LOP3.LUT R2, R15.reuse, 0x1, RZ, 0xc0, !PT ;  /* 0x000000010f027812 */ /* 0x040fe200078ec0ff */
[----:B------:R-:W-:Y:S01]  /*0bd0*/  FMUL.FTZ R13, R14, R14 ;  /* 0x0000000e0e0d7220 */ /* 0x000fe20000410000 */
[----:B------:R-:W-:Y:S01]  /*0be0*/  IMAD.MOV.U32 R3, RZ, RZ, 0x3c0885e4 ;  /* 0x3c0885e4ff037424 */ /* 0x000fe200078e00ff */
[----:B------:R-:W-:Y:S01]  /*0bf0*/  LOP3.LUT P1, RZ, R15, 0x2, RZ, 0xc0, !PT ;  /* 0x000000020fff7812 */ /* 0x000fe2000782c0ff */
[----:B------:R-:W-:Y:S01]  /*0c00*/  IMAD.MOV.U32 R4, RZ, RZ, -0x41d55558 ;  /* 0xbe2aaaa8ff047424 */ /* 0x000fe200078e00ff */
[----:B------:R-:W-:Y:S01]  /*0c10*/  ISETP.NE.U32.AND P0, PT, R2, 0x1, PT ;  /* 0x000000010200780c */ /* 0x000fe20003f05070 */
[----:B------:R-:W-:Y:S02]  /*0c20*/  IMAD.MOV.U32 R2, RZ, RZ, -0x46b2bead ;  /* 0xb94d4153ff027424 */ /* 0x000fe400078e00ff */
[----:B-----5:R-:W-:Y:S02]  /*0c30*/  HADD2.F32 R16, -RZ, R16.H0_H0 ;  /* 0x20000010ff107230 */ /* 0x020fe40000004100 */
[----:B------:R-:W-:-:S02]  /*0c40*/  HADD2.F32 R7, -RZ, R7.H0_H0 ;  /* 0x20000007ff077230 */ /* 0x000fc40000004100 */
[----:B------:R-:W-:Y:S02]  /*0c50*/  HADD2.F32 R11, -RZ, R11.H0_H0 ;  /* 0x2000000bff0b7230 */ /* 0x000fe40000004100 */
[----:B------:R-:W-:-:S04]  /*0c60*/  @!P3 FADD R7, RZ, -R16 ;  /* 0x80000010ff07b221 */ /* 0x000fc80000000000 */
[----:B------:R-:W-:Y:S01]  /*0c70*/  @!P0 IMAD.MOV.U32 R6, RZ, RZ, 0x37cbac00 ;  /* 0x37cbac00ff068424 */ /* 0x000fe200078e00ff */
[----:B------:R-:W-:Y:S01]  /*0c80*/  @!P0 MOV R3, 0x3d2aaabb ;  /* 0x3d2aaabb00038802 */ /* 0x000fe20000000f00 */
[----:B------:R-:W-:Y:S02]  /*0c90*/  @!P0 IMAD.MOV.U32 R4, RZ, RZ, -0x41000001 ;  /* 0xbeffffffff048424 */ /* 0x000fe400078e00ff */
[----:B------:R-:W-:Y:S01]  /*0ca0*/  @!P0 FFMA.FTZ R2, R13, R6, -0.0013887860113754868507 ;  /* 0xbab607ed0d028423 */ /* 0x000fe20000010006 */
[----:B------:R-:W-:-:S03]  /*0cb0*/  LEA.HI R6, R17, R17, RZ, 0x5 ;  /* 0x0000001111067211 */ /* 0x000fc600078f28ff */
[C---:B------:R-:W-:Y:S01]  /*0cc0*/  FFMA.FTZ R3, R13.reuse, R2, R3 ;  /* 0x000000020d037223 */ /* 0x040fe20000010003 */
[----:B------:R-:W-:Y:S02]  /*0cd0*/  FSEL R2, R14, 1, P0 ;  /* 0x3f8000000e027808 */ /* 0x000fe40000000000 */
[----:B------:R-:W-:Y:S01]  /*0ce0*/  LOP3.LUT R6, R6, 0x1ffffe0, RZ, 0xc0, !PT ;  /* 0x01ffffe006067812 */ /* 0x000fe200078ec0ff */
[C---:B------:R-:W-:Y:S02]  /*0cf0*/  FFMA.FTZ R3, R13.reuse, R3, R4 ;  /* 0x000000030d037223 */ /* 0x040fe40000010004 */
[----:B------:R-:W0:Y:S01]  /*0d00*/  LDC.64 R4, c[0x0][0x220] ;  /* 0x00008800ff047b82 */ /* 0x000e220000000a00 */
[----:B------:R-:W-:Y:S01]  /*0d10*/  FFMA.FTZ R13, R13, R2, RZ ;  /* 0x000000020d0d7223 */ /* 0x000fe200000100ff */
[----:B------:R-:W-:-:S03]  /*0d20*/  IMAD.IADD R6, R17, 0x1, -R6 ;  /* 0x0000000111067824 */ /* 0x000fc600078e0a06 */
[----:B------:R-:W-:Y:S01]  /*0d30*/  FFMA.FTZ R2, R13, R3, R2 ;  /* 0x000000030d027223 */ /* 0x000fe20000010002 */
[----:B------:R-:W-:-:S03]  /*0d40*/  IMAD R9, R6, UR6, R9 ;  /* 0x0000000606097c24 */ /* 0x000fc6000f8e0209 */
[----:B------:R-:W-:Y:S01]  /*0d50*/  @P1 FFMA.FTZ R2, R2, -1, RZ ;  /* 0xbf80000002021823 */ /* 0x000fe200000100ff */
[----:B------:R-:W-:-:S03]  /*0d60*/  IMAD R9, R9, 0x80, R8 ;  /* 0x0000008009097824 */ /* 0x000fc600078e0208 */
[----:B------:R-:W-:-:S04]  /*0d70*/  FMUL R2, R7, R2 ;  /* 0x0000000207027220 */ /* 0x000fc80000400000 */
[----:B------:R-:W-:-:S05]  /*0d80*/  FFMA R2, R11, R0, R2 ;  /* 0x000000000b027223 */ /* 0x000fca0000000002 */
[----:B------:R-:W-:Y:S01]  /*0d90*/  F2FP.F16.F32.PACK_AB R2, RZ, R2 ;  /* 0x00000002ff02723e */ /* 0x000fe200000000ff */
[----:B0-----:R-:W-:-:S05]  /*0da0*/  IMAD.WIDE R4, R9, 0x2, R4 ;  /* 0x0000000209047825 */ /* 0x001fca00078e0204 */
[----:B------:R-:W-:Y:S01]  /*0db0*/  STG.E.U16 desc[UR4][R4.64], R2 ;  /* 0x0000000204007986 */ /* 0x000fe2000c101504 */
[----:B------:R-:W-:Y:S05]  /*0dc0*/  EXIT ;  /* 0x000000000000794d */ /* 0x000fea0003800000 */
.L_x_6:
[----:B------:R-:W-:-:S00]  /*0dd0*/  BRA `(.L_x_6) ;  /* 0xfffffffc00fc7947 */ /* 0x000fc0000383ffff */
[----:B------:R-:W-:-:S00]  /*0de0*/  NOP ;  /* 0x0000000000007918 */ /* 0x000fc00000000000 */
        /* <DEDUP_REMOVED lines=9> */
.L_x_7:


//--------------------- .nv.global.init           --------------------------
	.section	.nv.global.init,"aw",@progbits
	.align	4
.nv.global.init:
	.type		__cudart_i2opi_f,@object
	.size		__cudart_i2opi_f,(_$_str - __cudart_i2opi_f)
__cudart_i2opi_f:
        /*0000*/ 	.byte	0x41, 0x90, 0x43, 0x3c, 0x99, 0x95, 0x62, 0xdb, 0xc0, 0xdd, 0x34, 0xf5, 0xd1, 0x57, 0x27, 0xfc
        /*0010*/ 	.byte	0x29, 0x15, 0x44, 0x4e, 0x6e, 0x83, 0xf9, 0xa2
	.type		_$_str,@object
	.size		_$_str,(.L_0 - _$_str)
_$_str:
        /*0018*/ 	.byte	0x5f, 0x5f, 0x43, 0x55, 0x44, 0x41, 0x5f, 0x46, 0x54, 0x5a, 0x00
.L_0:


//--------------------- .nv.constant0.triton_poi_fused_add_cat_clone_mul_4 --------------------------
	.section	.nv.constant0.triton_poi_fused_add_cat_clone_mul_4,"a",@progbits
	.sectionflags	@""
	.align	4
.nv.constant0.triton_poi_fused_add_cat_clone_mul_4:
	.zero		568
